//
// Generated by NVIDIA NVVM Compiler
//
// Compiler Build ID: CL-36424714
// Cuda compilation tools, release 13.0, V13.0.88
// Based on NVVM 20.0.0
//

.version 9.0
.target sm_100
.address_size 64

	// .globl	_Z3tspPfPKfhPKhm

.visible .entry _Z3tspPfPKfhPKhm(
	.param .u64 .ptr .align 1 _Z3tspPfPKfhPKhm_param_0,
	.param .u64 .ptr .align 1 _Z3tspPfPKfhPKhm_param_1,
	.param .u8 _Z3tspPfPKfhPKhm_param_2,
	.param .u64 .ptr .align 1 _Z3tspPfPKfhPKhm_param_3,
	.param .u64 _Z3tspPfPKfhPKhm_param_4
)
{
	.reg .pred 	%p<11>;
	.reg .b16 	%rs<4>;
	.reg .b32 	%r<4>;
	.reg .b32 	%f<55>;
	.reg .b64 	%rd<115>;

	ld.param.u64 	%rd20, [_Z3tspPfPKfhPKhm_param_0];
	ld.param.u64 	%rd21, [_Z3tspPfPKfhPKhm_param_1];
	ld.param.u8 	%rs1, [_Z3tspPfPKfhPKhm_param_2];
	ld.param.u64 	%rd22, [_Z3tspPfPKfhPKhm_param_3];
	ld.param.u64 	%rd23, [_Z3tspPfPKfhPKhm_param_4];
	cvta.to.global.u64 	%rd1, %rd21;
	cvta.to.global.u64 	%rd2, %rd22;
	mov.u32 	%r1, %ctaid.x;
	mov.u32 	%r2, %tid.x;
	cvt.u64.u32 	%rd24, %r2;
	mov.u32 	%r3, %ntid.x;
	mul.wide.u32 	%rd25, %r1, %r3;
	add.s64 	%rd3, %rd25, %rd24;
	setp.ge.u64 	%p1, %rd3, %rd23;
	@%p1 bra 	$L__BB0_14;
	cvt.u64.u16 	%rd4, %rs1;
	mul.lo.s64 	%rd5, %rd3, %rd4;
	add.s64 	%rd6, %rd4, -1;
	setp.eq.s64 	%p2, %rd6, 0;
	mov.f32 	%f54, 0f00000000;
	@%p2 bra 	$L__BB0_13;
	and.b64  	%rd7, %rd6, 7;
	add.s16 	%rs2, %rs1, -2;
	and.b16  	%rs3, %rs2, 255;
	setp.lt.u16 	%p3, %rs3, 7;
	mov.f32 	%f54, 0f00000000;
	mov.b64 	%rd113, 0;
	@%p3 bra 	$L__BB0_5;
	and.b64  	%rd113, %rd6, -8;
	add.s64 	%rd27, %rd5, %rd2;
	add.s64 	%rd110, %rd27, 4;
	mov.f32 	%f54, 0f00000000;
	mov.u64 	%rd111, %rd113;
$L__BB0_4:
	.pragma "nounroll";
	ld.global.u8 	%rd28, [%rd110+-4];
	ld.global.u8 	%rd29, [%rd110+-3];
	mad.lo.s64 	%rd30, %rd28, %rd4, %rd29;
	shl.b64 	%rd31, %rd30, 2;
	add.s64 	%rd32, %rd1, %rd31;
	ld.global.f32 	%f17, [%rd32];
	add.f32 	%f18, %f54, %f17;
	ld.global.u8 	%rd33, [%rd110+-2];
	mad.lo.s64 	%rd34, %rd29, %rd4, %rd33;
	shl.b64 	%rd35, %rd34, 2;
	add.s64 	%rd36, %rd1, %rd35;
	ld.global.f32 	%f19, [%rd36];
	add.f32 	%f20, %f18, %f19;
	ld.global.u8 	%rd37, [%rd110+-1];
	mad.lo.s64 	%rd38, %rd33, %rd4, %rd37;
	shl.b64 	%rd39, %rd38, 2;
	add.s64 	%rd40, %rd1, %rd39;
	ld.global.f32 	%f21, [%rd40];
	add.f32 	%f22, %f20, %f21;
	ld.global.u8 	%rd41, [%rd110];
	mad.lo.s64 	%rd42, %rd37, %rd4, %rd41;
	shl.b64 	%rd43, %rd42, 2;
	add.s64 	%rd44, %rd1, %rd43;
	ld.global.f32 	%f23, [%rd44];
	add.f32 	%f24, %f22, %f23;
	ld.global.u8 	%rd45, [%rd110+1];
	mad.lo.s64 	%rd46, %rd41, %rd4, %rd45;
	shl.b64 	%rd47, %rd46, 2;
	add.s64 	%rd48, %rd1, %rd47;
	ld.global.f32 	%f25, [%rd48];
	add.f32 	%f26, %f24, %f25;
	ld.global.u8 	%rd49, [%rd110+2];
	mad.lo.s64 	%rd50, %rd45, %rd4, %rd49;
	shl.b64 	%rd51, %rd50, 2;
	add.s64 	%rd52, %rd1, %rd51;
	ld.global.f32 	%f27, [%rd52];
	add.f32 	%f28, %f26, %f27;
	ld.global.u8 	%rd53, [%rd110+3];
	mad.lo.s64 	%rd54, %rd49, %rd4, %rd53;
	shl.b64 	%rd55, %rd54, 2;
	add.s64 	%rd56, %rd1, %rd55;
	ld.global.f32 	%f29, [%rd56];
	add.f32 	%f30, %f28, %f29;
	ld.global.u8 	%rd57, [%rd110+4];
	mad.lo.s64 	%rd58, %rd53, %rd4, %rd57;
	shl.b64 	%rd59, %rd58, 2;
	add.s64 	%rd60, %rd1, %rd59;
	ld.global.f32 	%f31, [%rd60];
	add.f32 	%f54, %f30, %f31;
	add.s64 	%rd111, %rd111, -8;
	add.s64 	%rd110, %rd110, 8;
	setp.ne.s64 	%p4, %rd111, 0;
	@%p4 bra 	$L__BB0_4;
$L__BB0_5:
	setp.eq.s64 	%p5, %rd7, 0;
	@%p5 bra 	$L__BB0_13;
	and.b64  	%rd15, %rd6, 3;
	setp.lt.u64 	%p6, %rd7, 4;
	@%p6 bra 	$L__BB0_8;
	add.s64 	%rd61, %rd113, %rd5;
	add.s64 	%rd62, %rd2, %rd61;
	ld.global.u8 	%rd63, [%rd62];
	ld.global.u8 	%rd64, [%rd62+1];
	mad.lo.s64 	%rd65, %rd63, %rd4, %rd64;
	shl.b64 	%rd66, %rd65, 2;
	add.s64 	%rd67, %rd1, %rd66;
	ld.global.f32 	%f33, [%rd67];
	add.f32 	%f34, %f54, %f33;
	ld.global.u8 	%rd68, [%rd62+2];
	mad.lo.s64 	%rd69, %rd64, %rd4, %rd68;
	shl.b64 	%rd70, %rd69, 2;
	add.s64 	%rd71, %rd1, %rd70;
	ld.global.f32 	%f35, [%rd71];
	add.f32 	%f36, %f34, %f35;
	ld.global.u8 	%rd72, [%rd62+3];
	mad.lo.s64 	%rd73, %rd68, %rd4, %rd72;
	shl.b64 	%rd74, %rd73, 2;
	add.s64 	%rd75, %rd1, %rd74;
	ld.global.f32 	%f37, [%rd75];
	add.f32 	%f38, %f36, %f37;
	ld.global.u8 	%rd76, [%rd62+4];
	mad.lo.s64 	%rd77, %rd72, %rd4, %rd76;
	shl.b64 	%rd78, %rd77, 2;
	add.s64 	%rd79, %rd1, %rd78;
	ld.global.f32 	%f39, [%rd79];
	add.f32 	%f54, %f38, %f39;
	add.s64 	%rd113, %rd113, 4;
$L__BB0_8:
	setp.eq.s64 	%p7, %rd15, 0;
	@%p7 bra 	$L__BB0_13;
	setp.eq.s64 	%p8, %rd15, 1;
	@%p8 bra 	$L__BB0_11;
	add.s64 	%rd80, %rd113, %rd5;
	add.s64 	%rd81, %rd2, %rd80;
	ld.global.u8 	%rd82, [%rd81];
	ld.global.u8 	%rd83, [%rd81+1];
	mad.lo.s64 	%rd84, %rd82, %rd4, %rd83;
	shl.b64 	%rd85, %rd84, 2;
	add.s64 	%rd86, %rd1, %rd85;
	ld.global.f32 	%f41, [%rd86];
	add.f32 	%f42, %f54, %f41;
	ld.global.u8 	%rd87, [%rd81+2];
	mad.lo.s64 	%rd88, %rd83, %rd4, %rd87;
	shl.b64 	%rd89, %rd88, 2;
	add.s64 	%rd90, %rd1, %rd89;
	ld.global.f32 	%f43, [%rd90];
	add.f32 	%f54, %f42, %f43;
	add.s64 	%rd113, %rd113, 2;
$L__BB0_11:
	and.b64  	%rd91, %rd6, 1;
	setp.eq.b64 	%p9, %rd91, 1;
	not.pred 	%p10, %p9;
	@%p10 bra 	$L__BB0_13;
	add.s64 	%rd92, %rd113, %rd5;
	add.s64 	%rd93, %rd2, %rd92;
	ld.global.u8 	%rd94, [%rd93];
	ld.global.u8 	%rd95, [%rd93+1];
	mad.lo.s64 	%rd96, %rd94, %rd4, %rd95;
	shl.b64 	%rd97, %rd96, 2;
	add.s64 	%rd98, %rd1, %rd97;
	ld.global.f32 	%f44, [%rd98];
	add.f32 	%f54, %f54, %f44;
$L__BB0_13:
	add.s64 	%rd99, %rd5, %rd4;
	add.s64 	%rd100, %rd2, %rd99;
	ld.global.u8 	%rd101, [%rd100+-1];
	add.s64 	%rd102, %rd2, %rd5;
	ld.global.u8 	%rd103, [%rd102];
	mad.lo.s64 	%rd104, %rd101, %rd4, %rd103;
	shl.b64 	%rd105, %rd104, 2;
	add.s64 	%rd106, %rd1, %rd105;
	ld.global.f32 	%f45, [%rd106];
	add.f32 	%f46, %f54, %f45;
	cvta.to.global.u64 	%rd107, %rd20;
	shl.b64 	%rd108, %rd3, 2;
	add.s64 	%rd109, %rd107, %rd108;
	st.global.f32 	[%rd109], %f46;
$L__BB0_14:
	ret;

}


// ===== COMPILED SASS (sm_100) =====

	.target	sm_100

	.elftype	@"ET_EXEC"


//--------------------- .note.nv.tkinfo           --------------------------
	.section	.note.nv.tkinfo,"",@"SHT_NOTE"
	.sectionflags	@"SHF_NOTE_NV_TKINFO"
	.tkinfo
        /*0018*/ 	.word	0x00000002
        /*0030*/ 	.string	""
        /*0030*/ 	.string	"ptxas"
        /*0030*/ 	.string	"Cuda compilation tools, release 13.0, V13.0.88"
        /*0030*/ 	.string	"Build cuda_13.0.r13.0/compiler.36424714_0"
        /*0030*/ 	.string	"-arch sm_100 -m 64 "



//--------------------- .note.nv.cuinfo           --------------------------
	.section	.note.nv.cuinfo,"",@"SHT_NOTE"
	.sectionflags	@"SHF_NOTE_NV_CUINFO"
        /*0018*/ 	.short	0x0002
        /*001a*/ 	.short	0x0064
        /*001c*/ 	.short	0x0082
	.zero		2


//--------------------- .nv.info                  --------------------------
	.section	.nv.info,"",@"SHT_CUDA_INFO"
	.align	4


	//----- nvinfo : EIATTR_REGCOUNT
	.align		4
        /*0000*/ 	.byte	0x04, 0x2f
        /*0002*/ 	.short	(.L_1 - .L_0)
	.align		4
.L_0:
        /*0004*/ 	.word	index@(_Z3tspPfPKfhPKhm)
        /*0008*/ 	.word	0x00000022


	//----- nvinfo : EIATTR_FRAME_SIZE
	.align		4
.L_1:
        /*000c*/ 	.byte	0x04, 0x11
        /*000e*/ 	.short	(.L_3 - .L_2)
	.align		4
.L_2:
        /*0010*/ 	.word	index@(_Z3tspPfPKfhPKhm)
        /*0014*/ 	.word	0x00000000


	//----- nvinfo : EIATTR_MIN_STACK_SIZE
	.align		4
.L_3:
        /*0018*/ 	.byte	0x04, 0x12
        /*001a*/ 	.short	(.L_5 - .L_4)
	.align		4
.L_4:
        /*001c*/ 	.word	index@(_Z3tspPfPKfhPKhm)
        /*0020*/ 	.word	0x00000000
.L_5:


//--------------------- .nv.compat                --------------------------
	.section	.nv.compat,"",@"SHT_CUDA_COMPAT_INFO"
	.align	4
        /*0000*/ 	.byte	0x02, 0x09, 0x00, 0x00, 0x02, 0x02, 0x01, 0x00, 0x02, 0x05, 0x05, 0x00, 0x03, 0x07, 0x01, 0x01
        /*0010*/ 	.byte	0x02, 0x03, 0x00, 0x00, 0x02, 0x06, 0x01, 0x00, 0x04, 0x0b, 0x08, 0x00, 0x09, 0x00, 0x00, 0x00
        /*0020*/ 	.byte	0x00, 0x00, 0x00, 0x00


//--------------------- .nv.info._Z3tspPfPKfhPKhm --------------------------
	.section	.nv.info._Z3tspPfPKfhPKhm,"",@"SHT_CUDA_INFO"
	.sectionflags	@""
	.align	4


	//----- nvinfo : EIATTR_CUDA_API_VERSION
	.align		4
        /*0000*/ 	.byte	0x04, 0x37
        /*0002*/ 	.short	(.L_7 - .L_6)
.L_6:
        /*0004*/ 	.word	0x00000082


	//----- nvinfo : EIATTR_KPARAM_INFO
	.align		4
.L_7:
        /*0008*/ 	.byte	0x04, 0x17
        /*000a*/ 	.short	(.L_9 - .L_8)
.L_8:
        /*000c*/ 	.word	0x00000000
        /*0010*/ 	.short	0x0004
        /*0012*/ 	.short	0x0020
        /*0014*/ 	.byte	0x00, 0xf0, 0x21, 0x00


	//----- nvinfo : EIATTR_KPARAM_INFO
	.align		4
.L_9:
        /*0018*/ 	.byte	0x04, 0x17
        /*001a*/ 	.short	(.L_11 - .L_10)
.L_10:
        /*001c*/ 	.word	0x00000000
        /*0020*/ 	.short	0x0003
        /*0022*/ 	.short	0x0018
        /*0024*/ 	.byte	0x00, 0xf5, 0x21, 0x00


	//----- nvinfo : EIATTR_KPARAM_INFO
	.align		4
.L_11:
        /*0028*/ 	.byte	0x04, 0x17
        /*002a*/ 	.short	(.L_13 - .L_12)
.L_12:
        /*002c*/ 	.word	0x00000000
        /*0030*/ 	.short	0x0002
        /*0032*/ 	.short	0x0010
        /*0034*/ 	.byte	0x00, 0xf0, 0x05, 0x00


	//----- nvinfo : EIATTR_KPARAM_INFO
	.align		4
.L_13:
        /*0038*/ 	.byte	0x04, 0x17
        /*003a*/ 	.short	(.L_15 - .L_14)
.L_14:
        /*003c*/ 	.word	0x00000000
        /*0040*/ 	.short	0x0001
        /*0042*/ 	.short	0x0008
        /*0044*/ 	.byte	0x00, 0xf5, 0x21, 0x00


	//----- nvinfo : EIATTR_KPARAM_INFO
	.align		4
.L_15:
        /*0048*/ 	.byte	0x04, 0x17
        /*004a*/ 	.short	(.L_17 - .L_16)
.L_16:
        /*004c*/ 	.word	0x00000000
        /*0050*/ 	.short	0x0000
        /*0052*/ 	.short	0x0000
        /*0054*/ 	.byte	0x00, 0xf5, 0x21, 0x00


	//----- nvinfo : EIATTR_SPARSE_MMA_MASK
	.align		4
.L_17:
        /*0058*/ 	.byte	0x03, 0x50
        /*005a*/ 	.short	0x0000


	//----- nvinfo : EIATTR_MAXREG_COUNT
	.align		4
        /*005c*/ 	.byte	0x03, 0x1b
        /*005e*/ 	.short	0x00ff


	//----- nvinfo : EIATTR_MERCURY_ISA_VERSION
	.align		4
        /*0060*/ 	.byte	0x03, 0x5f
        /*0062*/ 	.short	0x0101


	//----- nvinfo : EIATTR_VRC_CTA_INIT_COUNT
	.align		4
        /*0064*/ 	.byte	0x02, 0x4a
	.zero		1
	.zero		1


	//----- nvinfo : EIATTR_EXIT_INSTR_OFFSETS
	.align		4
        /*0068*/ 	.byte	0x04, 0x1c
        /*006a*/ 	.short	(.L_19 - .L_18)


	//   ....[0]....
.L_18:
        /*006c*/ 	.word	0x00000090


	//   ....[1]....
        /*0070*/ 	.word	0x00000e40


	//----- nvinfo : EIATTR_CBANK_PARAM_SIZE
	.align		4
.L_19:
        /*0074*/ 	.byte	0x03, 0x19
        /*0076*/ 	.short	0x0028


	//----- nvinfo : EIATTR_PARAM_CBANK
	.align		4
        /*0078*/ 	.byte	0x04, 0x0a
        /*007a*/ 	.short	(.L_21 - .L_20)
	.align		4
.L_20:
        /*007c*/ 	.word	index@(.nv.constant0._Z3tspPfPKfhPKhm)
        /*0080*/ 	.short	0x0380
        /*0082*/ 	.short	0x0028


	//----- nvinfo : EIATTR_SW_WAR
	.align		4
.L_21:
        /*0084*/ 	.byte	0x04, 0x36
        /*0086*/ 	.short	(.L_23 - .L_22)
.L_22:
        /*0088*/ 	.word	0x00000008
.L_23:


//--------------------- .nv.callgraph             --------------------------
	.section	.nv.callgraph,"",@"SHT_CUDA_CALLGRAPH"
	.align	4
	.sectionentsize	8
	.align		4
        /*0000*/ 	.word	0x00000000
	.align		4
        /*0004*/ 	.word	0xffffffff
	.align		4
        /*0008*/ 	.word	0x00000000
	.align		4
        /*000c*/ 	.word	0xfffffffe
	.align		4
        /*0010*/ 	.word	0x00000000
	.align		4
        /*0014*/ 	.word	0xfffffffd
	.align		4
        /*0018*/ 	.word	0x00000000
	.align		4
        /*001c*/ 	.word	0xfffffffc


//--------------------- .text._Z3tspPfPKfhPKhm    --------------------------
	.section	.text._Z3tspPfPKfhPKhm,"ax",@progbits
	.align	128
        .global         _Z3tspPfPKfhPKhm
        .type           _Z3tspPfPKfhPKhm,@function
        .size           _Z3tspPfPKfhPKhm,(.L_x_6 - _Z3tspPfPKfhPKhm)
        .other          _Z3tspPfPKfhPKhm,@"STO_CUDA_ENTRY STV_DEFAULT"
_Z3tspPfPKfhPKhm:
.text._Z3tspPfPKfhPKhm:
[----:B------:R-:W-:Y:S01]  /*0000*/  LDC R1, c[0x0][0x37c] ;  /* 0x0000df00ff017b82 */ /* 0x000fe20000000800 */
[----:B------:R-:W0:Y:S07]  /*0010*/  S2R R28, SR_TID.X ;  /* 0x00000000001c7919 */ /* 0x000e2e0000002100 */
[----:B------:R-:W0:Y:S01]  /*0020*/  S2UR UR4, SR_CTAID.X ;  /* 0x00000000000479c3 */ /* 0x000e220000002500 */
[----:B------:R-:W1:Y:S01]  /*0030*/  LDCU.64 UR6, c[0x0][0x3a0] ;  /* 0x00007400ff0677ac */ /* 0x000e620008000a00 */
[----:B------:R-:W-:-:S06]  /*0040*/  IMAD.MOV.U32 R29, RZ, RZ, RZ ;  /* 0x000000ffff1d7224 */ /* 0x000fcc00078e00ff */
[----:B------:R-:W0:Y:S02]  /*0050*/  LDC R3, c[0x0][0x360] ;  /* 0x0000d800ff037b82 */ /* 0x000e240000000800 */
[----:B0-----:R-:W-:-:S03]  /*0060*/  IMAD.WIDE.U32 R28, R3, UR4, R28 ;  /* 0x00000004031c7c25 */ /* 0x001fc6000f8e001c */
[----:B-1----:R-:W-:-:S04]  /*0070*/  ISETP.GE.U32.AND P0, PT, R28, UR6, PT ;  /* 0x000000061c007c0c */ /* 0x002fc8000bf06070 */
[----:B------:R-:W-:-:S13]  /*0080*/  ISETP.GE.U32.AND.EX P0, PT, R29, UR7, PT, P0 ;  /* 0x000000071d007c0c */ /* 0x000fda000bf06100 */
[----:B------:R-:W-:Y:S05]  /*0090*/  @P0 EXIT ;  /* 0x000000000000094d */ /* 0x000fea0003800000 */
[----:B------:R-:W0:Y:S01]  /*00a0*/  LDCU.U8 UR14, c[0x0][0x390] ;  /* 0x00007200ff0e77ac */ /* 0x000e220008000000 */
[----:B------:R-:W-:Y:S01]  /*00b0*/  IMAD.MOV.U32 R0, RZ, RZ, RZ ;  /* 0x000000ffff007224 */ /* 0x000fe200078e00ff */
[----:B------:R-:W1:Y:S01]  /*00c0*/  LDCU.64 UR12, c[0x0][0x358] ;  /* 0x00006b00ff0c77ac */ /* 0x000e620008000a00 */
[----:B0-----:R-:W-:Y:S02]  /*00d0*/  UIADD3 UR10, UP0, UPT, UR14, -0x1, URZ ;  /* 0xffffffff0e0a7890 */ /* 0x001fe4000ff1e0ff */
[----:B------:R-:W-:Y:S02]  /*00e0*/  IMAD R3, R29, UR14, RZ ;  /* 0x0000000e1d037c24 */ /* 0x000fe4000f8e02ff */
[----:B------:R-:W-:Y:S01]  /*00f0*/  IMAD.WIDE.U32 R12, R28, UR14, RZ ;  /* 0x0000000e1c0c7c25 */ /* 0x000fe2000f8e00ff */
[----:B------:R-:W-:Y:S02]  /*0100*/  UIADD3.X UR9, UPT, UPT, URZ, -0x1, URZ, UP0, !UPT ;  /* 0xffffffffff097890 */ /* 0x000fe400087fe4ff */
[----:B------:R-:W-:-:S02]  /*0110*/  UISETP.NE.U32.AND UP0, UPT, UR10, URZ, UPT ;  /* 0x000000ff0a00728c */ /* 0x000fc4000bf05070 */
[----:B------:R-:W-:Y:S02]  /*0120*/  IADD3 R2, PT, PT, R13, R3, RZ ;  /* 0x000000030d027210 */ /* 0x000fe40007ffe0ff */
[----:B------:R-:W-:-:S09]  /*0130*/  UISETP.NE.AND.EX UP0, UPT, UR9, URZ, UPT, UP0 ;  /* 0x000000ff0900728c */ /* 0x000fd2000bf05300 */
[----:B-1----:R-:W-:Y:S05]  /*0140*/  BRA.U !UP0, `(.L_x_0) ;  /* 0x0000000908f07547 */ /* 0x002fea000b800000 */
[----:B------:R-:W-:Y:S01]  /*0150*/  UIADD3 UR4, UPT, UPT, UR14, -0x2, URZ ;  /* 0xfffffffe0e047890 */ /* 0x000fe2000fffe0ff */
[----:B------:R-:W-:Y:S01]  /*0160*/  IMAD.MOV.U32 R0, RZ, RZ, RZ ;  /* 0x000000ffff007224 */ /* 0x000fe200078e00ff */
[----:B------:R-:W-:Y:S02]  /*0170*/  ULOP3.LUT UR11, UR10, 0x7, URZ, 0xc0, !UPT ;  /* 0x000000070a0b7892 */ /* 0x000fe4000f8ec0ff */
[----:B------:R-:W-:Y:S02]  /*0180*/  ULOP3.LUT UR4, UR4, 0xff, URZ, 0xc0, !UPT ;  /* 0x000000ff04047892 */ /* 0x000fe4000f8ec0ff */
[----:B------:R-:W-:Y:S02]  /*0190*/  UISETP.NE.U32.AND UP0, UPT, UR11, URZ, UPT ;  /* 0x000000ff0b00728c */ /* 0x000fe4000bf05070 */
[----:B------:R-:W-:Y:S02]  /*01a0*/  UISETP.GE.U32.AND UP1, UPT, UR4, 0x7, UPT ;  /* 0x000000070400788c */ /* 0x000fe4000bf26070 */
[----:B------:R-:W-:Y:S01]  /*01b0*/  UISETP.NE.AND.EX UP0, UPT, URZ, URZ, UPT, UP0 ;  /* 0x000000ffff00728c */ /* 0x000fe2000bf05300 */
[----:B------:R-:W-:Y:S01]  /*01c0*/  UMOV UR4, URZ ;  /* 0x000000ff00047c82 */ /* 0x000fe20008000000 */
[----:B------:R-:W-:-:S05]  /*01d0*/  UMOV UR5, URZ ;  /* 0x000000ff00057c82 */ /* 0x000fca0008000000 */
[----:B------:R-:W-:Y:S05]  /*01e0*/  BRA.U !UP1, `(.L_x_1) ;  /* 0x00000005094c7547 */ /* 0x000fea000b800000 */
[----:B------:R-:W0:Y:S01]  /*01f0*/  LDCU.64 UR4, c[0x0][0x398] ;  /* 0x00007300ff0477ac */ /* 0x000e220008000a00 */
[----:B------:R-:W-:Y:S01]  /*0200*/  IMAD.MOV.U32 R0, RZ, RZ, RZ ;  /* 0x000000ffff007224 */ /* 0x000fe200078e00ff */
[----:B------:R-:W1:Y:S01]  /*0210*/  LDCU.64 UR16, c[0x0][0x388] ;  /* 0x00007100ff1077ac */ /* 0x000e620008000a00 */
[----:B0-----:R-:W-:Y:S01]  /*0220*/  IADD3 R14, P0, PT, R12, UR4, RZ ;  /* 0x000000040c0e7c10 */ /* 0x001fe2000ff1e0ff */
[----:B------:R-:W-:-:S03]  /*0230*/  ULOP3.LUT UR4, UR10, 0xfffffff8, URZ, 0xc0, !UPT ;  /* 0xfffffff80a047892 */ /* 0x000fc6000f8ec0ff */
[----:B------:R-:W-:-:S04]  /*0240*/  IADD3 R14, P1, PT, R14, 0x4, RZ ;  /* 0x000000040e0e7810 */ /* 0x000fc80007f3e0ff */
[----:B------:R-:W-:Y:S01]  /*0250*/  IADD3.X R15, PT, PT, RZ, UR5, R2, P1, P0 ;  /* 0x00000005ff0f7c10 */ /* 0x000fe20008fe0402 */
[----:B------:R-:W-:Y:S01]  /*0260*/  UMOV UR5, UR9 ;  /* 0x0000000900057c82 */ /* 0x000fe20008000000 */
[----:B-1----:R-:W-:-:S07]  /*0270*/  UMOV UR8, UR4 ;  /* 0x0000000400087c82 */ /* 0x002fce0008000000 */
.L_x_2:
[----:B------:R-:W2:Y:S04]  /*0280*/  LDG.E.U8 R22, desc[UR12][R14.64+-0x3] ;  /* 0xfffffd0c0e167981 */ /* 0x000ea8000c1e1100 */
[----:B------:R-:W2:Y:S04]  /*0290*/  LDG.E.U8 R31, desc[UR12][R14.64+-0x4] ;  /* 0xfffffc0c0e1f7981 */ /* 0x000ea8000c1e1100 */
[----:B------:R-:W3:Y:S04]  /*02a0*/  LDG.E.U8 R16, desc[UR12][R14.64+-0x2] ;  /* 0xfffffe0c0e107981 */ /* 0x000ee8000c1e1100 */
[----:B------:R-:W4:Y:S04]  /*02b0*/  LDG.E.U8 R18, desc[UR12][R14.64+-0x1] ;  /* 0xffffff0c0e127981 */ /* 0x000f28000c1e1100 */
[----:B------:R-:W5:Y:S04]  /*02c0*/  LDG.E.U8 R20, desc[UR12][R14.64] ;  /* 0x0000000c0e147981 */ /* 0x000f68000c1e1100 */
[----:B------:R-:W5:Y:S04]  /*02d0*/  LDG.E.U8 R10, desc[UR12][R14.64+0x1] ;  /* 0x0000010c0e0a7981 */ /* 0x000f68000c1e1100 */
[----:B------:R-:W5:Y:S04]  /*02e0*/  LDG.E.U8 R8, desc[UR12][R14.64+0x2] ;  /* 0x0000020c0e087981 */ /* 0x000f68000c1e1100 */
[----:B------:R-:W5:Y:S04]  /*02f0*/  LDG.E.U8 R6, desc[UR12][R14.64+0x3] ;  /* 0x0000030c0e067981 */ /* 0x000f68000c1e1100 */
[----:B------:R-:W5:Y:S01]  /*0300*/  LDG.E.U8 R4, desc[UR12][R14.64+0x4] ;  /* 0x0000040c0e047981 */ /* 0x000f62000c1e1100 */
[----:B------:R-:W-:-:S02]  /*0310*/  HFMA2 R23, -RZ, RZ, 0, 0 ;  /* 0x00000000ff177431 */ /* 0x000fc400000001ff */
[----:B------:R-:W-:Y:S01]  /*0320*/  IMAD.MOV.U32 R17, RZ, RZ, RZ ;  /* 0x000000ffff117224 */ /* 0x000fe200078e00ff */
[----:B------:R-:W-:Y:S01]  /*0330*/  UMOV UR6, URZ ;  /* 0x000000ff00067c82 */ /* 0x000fe20008000000 */
[----:B------:R-:W-:Y:S02]  /*0340*/  HFMA2 R11, -RZ, RZ, 0, 0 ;  /* 0x00000000ff0b7431 */ /* 0x000fe400000001ff */
[----:B------:R-:W-:Y:S01]  /*0350*/  IMAD.MOV.U32 R19, RZ, RZ, RZ ;  /* 0x000000ffff137224 */ /* 0x000fe200078e00ff */
[----:B------:R-:W-:Y:S01]  /*0360*/  UMOV UR7, URZ ;  /* 0x000000ff00077c82 */ /* 0x000fe20008000000 */
[----:B------:R-:W-:Y:S02]  /*0370*/  IMAD.MOV.U32 R21, RZ, RZ, RZ ;  /* 0x000000ffff157224 */ /* 0x000fe400078e00ff */
[----:B------:R-:W-:Y:S02]  /*0380*/  IMAD.MOV.U32 R9, RZ, RZ, RZ ;  /* 0x000000ffff097224 */ /* 0x000fe400078e00ff */
[----:B--2---:R-:W-:-:S04]  /*0390*/  IMAD.WIDE.U32 R30, R31, UR14, R22 ;  /* 0x0000000e1f1e7c25 */ /* 0x004fc8000f8e0016 */
[----:B---3--:R-:W-:Y:S01]  /*03a0*/  IMAD.WIDE.U32 R22, R22, UR14, R16 ;  /* 0x0000000e16167c25 */ /* 0x008fe2000f8e0010 */
[----:B------:R-:W-:-:S03]  /*03b0*/  LEA R24, P0, R30, UR16, 0x2 ;  /* 0x000000101e187c11 */ /* 0x000fc6000f8010ff */
[----:B------:R-:W-:Y:S01]  /*03c0*/  VIADD R3, R31, UR6 ;  /* 0x000000061f037c36 */ /* 0x000fe20008000000 */
[----:B------:R-:W-:Y:S01]  /*03d0*/  IADD3 R5, PT, PT, R23, UR7, RZ ;  /* 0x0000000717057c10 */ /* 0x000fe2000fffe0ff */
[----:B----4-:R-:W-:Y:S01]  /*03e0*/  IMAD.WIDE.U32 R16, R16, UR14, R18 ;  /* 0x0000000e10107c25 */ /* 0x010fe2000f8e0012 */
[----:B------:R-:W-:Y:S02]  /*03f0*/  LEA R26, P1, R22, UR16, 0x2 ;  /* 0x00000010161a7c11 */ /* 0x000fe4000f8210ff */
[----:B------:R-:W-:Y:S01]  /*0400*/  LEA.HI.X R25, R30, UR17, R3, 0x2, P0 ;  /* 0x000000111e197c11 */ /* 0x000fe200080f1403 */
[----:B-----5:R-:W-:Y:S01]  /*0410*/  IMAD.WIDE.U32 R18, R18, UR14, R20 ;  /* 0x0000000e12127c25 */ /* 0x020fe2000f8e0014 */
[----:B------:R-:W-:Y:S02]  /*0420*/  LEA.HI.X R27, R22, UR17, R5, 0x2, P1 ;  /* 0x00000011161b7c11 */ /* 0x000fe400088f1405 */
[----:B------:R-:W-:Y:S01]  /*0430*/  LEA R22, P0, R16, UR16, 0x2 ;  /* 0x0000001010167c11 */ /* 0x000fe2000f8010ff */
[----:B------:R-:W-:Y:S01]  /*0440*/  VIADD R5, R17, UR6 ;  /* 0x0000000611057c36 */ /* 0x000fe20008000000 */
[----:B------:R0:W2:Y:S01]  /*0450*/  LDG.E R3, desc[UR12][R24.64] ;  /* 0x0000000c18037981 */ /* 0x0000a2000c1e1900 */
[----:B------:R-:W-:-:S04]  /*0460*/  IMAD.WIDE.U32 R20, R20, UR14, R10 ;  /* 0x0000000e14147c25 */ /* 0x000fc8000f8e000a */
[----:B------:R-:W-:Y:S01]  /*0470*/  VIADD R7, R19, UR7 ;  /* 0x0000000713077c36 */ /* 0x000fe20008000000 */
[----:B------:R-:W-:Y:S01]  /*0480*/  LEA.HI.X R23, R16, UR17, R5, 0x2, P0 ;  /* 0x0000001110177c11 */ /* 0x000fe200080f1405 */
[----:B------:R-:W3:Y:S01]  /*0490*/  LDG.E R26, desc[UR12][R26.64] ;  /* 0x0000000c1a1a7981 */ /* 0x000ee2000c1e1900 */
[----:B------:R-:W-:Y:S02]  /*04a0*/  IADD3 R5, PT, PT, R21, UR6, RZ ;  /* 0x0000000615057c10 */ /* 0x000fe4000fffe0ff */
[----:B0-----:R-:W-:Y:S01]  /*04b0*/  LEA R24, P1, R18, UR16, 0x2 ;  /* 0x0000001012187c11 */ /* 0x001fe2000f8210ff */
[----:B------:R-:W-:Y:S01]  /*04c0*/  IMAD.WIDE.U32 R10, R10, UR14, R8 ;  /* 0x0000000e0a0a7c25 */ /* 0x000fe2000f8e0008 */
[----:B------:R-:W-:Y:S01]  /*04d0*/  LEA R16, P0, R20, UR16, 0x2 ;  /* 0x0000001014107c11 */ /* 0x000fe2000f8010ff */
[----:B------:R-:W4:Y:S01]  /*04e0*/  LDG.E R22, desc[UR12][R22.64] ;  /* 0x0000000c16167981 */ /* 0x000f22000c1e1900 */
[----:B------:R-:W-:Y:S01]  /*04f0*/  LEA.HI.X R25, R18, UR17, R7, 0x2, P1 ;  /* 0x0000001112197c11 */ /* 0x000fe200088f1407 */
[----:B------:R-:W-:Y:S01]  /*0500*/  IMAD.MOV.U32 R7, RZ, RZ, RZ ;  /* 0x000000ffff077224 */ /* 0x000fe200078e00ff */
[----:B------:R-:W-:-:S02]  /*0510*/  LEA.HI.X R17, R20, UR17, R5, 0x2, P0 ;  /* 0x0000001114117c11 */ /* 0x000fc400080f1405 */
[----:B------:R-:W-:Y:S01]  /*0520*/  MOV R5, RZ ;  /* 0x000000ff00057202 */ /* 0x000fe20000000f00 */
[----:B------:R-:W-:Y:S01]  /*0530*/  IMAD.WIDE.U32 R8, R8, UR14, R6 ;  /* 0x0000000e08087c25 */ /* 0x000fe2000f8e0006 */
[----:B------:R-:W-:Y:S01]  /*0540*/  LEA R18, P0, R10, UR16, 0x2 ;  /* 0x000000100a127c11 */ /* 0x000fe2000f8010ff */
[----:B------:R-:W5:Y:S02]  /*0550*/  LDG.E R24, desc[UR12][R24.64] ;  /* 0x0000000c18187981 */ /* 0x000f64000c1e1900 */
[----:B------:R-:W-:Y:S02]  /*0560*/  VIADD R11, R11, UR6 ;  /* 0x000000060b0b7c36 */ /* 0x000fe40008000000 */
[----:B------:R-:W-:Y:S01]  /*0570*/  IMAD.WIDE.U32 R4, R6, UR14, R4 ;  /* 0x0000000e06047c25 */ /* 0x000fe2000f8e0004 */
[----:B------:R-:W-:Y:S01]  /*0580*/  LEA R6, P1, R8, UR16, 0x2 ;  /* 0x0000001008067c11 */ /* 0x000fe2000f8210ff */
[----:B------:R-:W5:Y:S02]  /*0590*/  LDG.E R16, desc[UR12][R16.64] ;  /* 0x0000000c10107981 */ /* 0x000f64000c1e1900 */
[----:B------:R-:W-:Y:S01]  /*05a0*/  VIADD R7, R9, UR7 ;  /* 0x0000000709077c36 */ /* 0x000fe20008000000 */
[----:B------:R-:W-:-:S02]  /*05b0*/  LEA.HI.X R19, R10, UR17, R11, 0x2, P0 ;  /* 0x000000110a137c11 */ /* 0x000fc400080f140b */
[----:B------:R-:W-:Y:S02]  /*05c0*/  IADD3 R5, PT, PT, R5, UR6, RZ ;  /* 0x0000000605057c10 */ /* 0x000fe4000fffe0ff */
[----:B------:R-:W-:Y:S01]  /*05d0*/  LEA.HI.X R7, R8, UR17, R7, 0x2, P1 ;  /* 0x0000001108077c11 */ /* 0x000fe200088f1407 */
[----:B------:R-:W5:Y:S01]  /*05e0*/  LDG.E R18, desc[UR12][R18.64] ;  /* 0x0000000c12127981 */ /* 0x000f62000c1e1900 */
[----:B------:R-:W-:-:S03]  /*05f0*/  LEA R8, P0, R4, UR16, 0x2 ;  /* 0x0000001004087c11 */ /* 0x000fc6000f8010ff */
[----:B------:R-:W5:Y:S01]  /*0600*/  LDG.E R6, desc[UR12][R6.64] ;  /* 0x0000000c06067981 */ /* 0x000f62000c1e1900 */
[----:B------:R-:W-:-:S05]  /*0610*/  LEA.HI.X R9, R4, UR17, R5, 0x2, P0 ;  /* 0x0000001104097c11 */ /* 0x000fca00080f1405 */
[----:B------:R-:W5:Y:S01]  /*0620*/  LDG.E R8, desc[UR12][R8.64] ;  /* 0x0000000c08087981 */ /* 0x000f62000c1e1900 */
[----:B------:R-:W-:-:S04]  /*0630*/  UIADD3 UR8, UP1, UPT, UR8, -0x8, URZ ;  /* 0xfffffff808087890 */ /* 0x000fc8000ff3e0ff */
[----:B------:R-:W-:Y:S02]  /*0640*/  UIADD3.X UR9, UPT, UPT, UR9, -0x1, URZ, UP1, !UPT ;  /* 0xffffffff09097890 */ /* 0x000fe40008ffe4ff */
[----:B------:R-:W-:-:S04]  /*0650*/  UISETP.NE.U32.AND UP1, UPT, UR8, URZ, UPT ;  /* 0x000000ff0800728c */ /* 0x000fc8000bf25070 */
[----:B------:R-:W-:Y:S01]  /*0660*/  UISETP.NE.AND.EX UP1, UPT, UR9, URZ, UPT, UP1 ;  /* 0x000000ff0900728c */ /* 0x000fe2000bf25310 */
[----:B------:R-:W-:-:S05]  /*0670*/  IADD3 R14, P0, PT, R14, 0x8, RZ ;  /* 0x000000080e0e7810 */ /* 0x000fca0007f1e0ff */
[----:B------:R-:W-:Y:S02]  /*0680*/  IMAD.X R15, RZ, RZ, R15, P0 ;  /* 0x000000ffff0f7224 */ /* 0x000fe400000e060f */
[----:B--2---:R-:W-:-:S04]  /*0690*/  FADD R3, R3, R0 ;  /* 0x0000000003037221 */ /* 0x004fc80000000000 */
[----:B---3--:R-:W-:-:S04]  /*06a0*/  FADD R3, R3, R26 ;  /* 0x0000001a03037221 */ /* 0x008fc80000000000 */
[----:B----4-:R-:W-:-:S04]  /*06b0*/  FADD R3, R3, R22 ;  /* 0x0000001603037221 */ /* 0x010fc80000000000 */
[----:B-----5:R-:W-:-:S04]  /*06c0*/  FADD R3, R3, R24 ;  /* 0x0000001803037221 */ /* 0x020fc80000000000 */
[----:B------:R-:W-:-:S04]  /*06d0*/  FADD R3, R3, R16 ;  /* 0x0000001003037221 */ /* 0x000fc80000000000 */
[----:B------:R-:W-:-:S04]  /*06e0*/  FADD R3, R3, R18 ;  /* 0x0000001203037221 */ /* 0x000fc80000000000 */
[----:B------:R-:W-:-:S04]  /*06f0*/  FADD R3, R3, R6 ;  /* 0x0000000603037221 */ /* 0x000fc80000000000 */
[----:B------:R-:W-:Y:S01]  /*0700*/  FADD R0, R3, R8 ;  /* 0x0000000803007221 */ /* 0x000fe20000000000 */
[----:B------:R-:W-:Y:S06]  /*0710*/  BRA.U UP1, `(.L_x_2) ;  /* 0xfffffff901d87547 */ /* 0x000fec000b83ffff */
.L_x_1:
[----:B------:R-:W-:Y:S05]  /*0720*/  BRA.U !UP0, `(.L_x_0) ;  /* 0x0000000508787547 */ /* 0x000fea000b800000 */
[----:B------:R-:W-:Y:S02]  /*0730*/  UISETP.GE.U32.AND UP1, UPT, UR11, 0x4, UPT ;  /* 0x000000040b00788c */ /* 0x000fe4000bf26070 */
[----:B------:R-:W-:Y:S02]  /*0740*/  ULOP3.LUT UR8, UR10, 0x3, URZ, 0xc0, !UPT ;  /* 0x000000030a087892 */ /* 0x000fe4000f8ec0ff */
[----:B------:R-:W-:Y:S02]  /*0750*/  UISETP.GE.U32.AND.EX UP1, UPT, URZ, URZ, UPT, UP1 ;  /* 0x000000ffff00728c */ /* 0x000fe4000bf26110 */
[----:B------:R-:W-:-:S04]  /*0760*/  UISETP.NE.U32.AND UP0, UPT, UR8, URZ, UPT ;  /* 0x000000ff0800728c */ /* 0x000fc8000bf05070 */
[----:B------:R-:W-:-:S03]  /*0770*/  UISETP.NE.AND.EX UP0, UPT, URZ, URZ, UPT, UP0 ;  /* 0x000000ffff00728c */ /* 0x000fc6000bf05300 */
[----:B------:R-:W-:Y:S08]  /*0780*/  BRA.U !UP1, `(.L_x_3) ;  /* 0x0000000109a47547 */ /* 0x000ff0000b800000 */
[----:B------:R-:W0:Y:S01]  /*0790*/  LDC.64 R10, c[0x0][0x398] ;  /* 0x0000e600ff0a7b82 */ /* 0x000e220000000a00 */
[----:B------:R-:W1:Y:S01]  /*07a0*/  LDCU.64 UR16, c[0x0][0x388] ;  /* 0x00007100ff1077ac */ /* 0x000e620008000a00 */
[----:B0-----:R-:W-:-:S04]  /*07b0*/  IADD3 R10, P0, P1, R10, UR4, R12 ;  /* 0x000000040a0a7c10 */ /* 0x001fc8000f91e00c */
[----:B------:R-:W-:-:S05]  /*07c0*/  IADD3.X R11, PT, PT, R11, UR5, R2, P0, P1 ;  /* 0x000000050b0b7c10 */ /* 0x000fca00087e2402 */
[----:B------:R-:W2:Y:S04]  /*07d0*/  LDG.E.U8 R14, desc[UR12][R10.64+0x1] ;  /* 0x0000010c0a0e7981 */ /* 0x000ea8000c1e1100 */
[----:B------:R-:W2:Y:S04]  /*07e0*/  LDG.E.U8 R9, desc[UR12][R10.64] ;  /* 0x0000000c0a097981 */ /* 0x000ea8000c1e1100 */
[----:B------:R-:W3:Y:S04]  /*07f0*/  LDG.E.U8 R16, desc[UR12][R10.64+0x2] ;  /* 0x0000020c0a107981 */ /* 0x000ee8000c1e1100 */
[----:B------:R-:W4:Y:S04]  /*0800*/  LDG.E.U8 R6, desc[UR12][R10.64+0x3] ;  /* 0x0000030c0a067981 */ /* 0x000f28000c1e1100 */
[----:B------:R0:W5:Y:S01]  /*0810*/  LDG.E.U8 R18, desc[UR12][R10.64+0x4] ;  /* 0x0000040c0a127981 */ /* 0x000162000c1e1100 */
[----:B------:R-:W-:Y:S01]  /*0820*/  IMAD.MOV.U32 R15, RZ, RZ, RZ ;  /* 0x000000ffff0f7224 */ /* 0x000fe200078e00ff */
[----:B------:R-:W-:Y:S01]  /*0830*/  UMOV UR6, URZ ;  /* 0x000000ff00067c82 */ /* 0x000fe20008000000 */
[----:B------:R-:W-:-:S02]  /*0840*/  IMAD.MOV.U32 R17, RZ, RZ, RZ ;  /* 0x000000ffff117224 */ /* 0x000fc400078e00ff */
[----:B------:R-:W-:Y:S02]  /*0850*/  HFMA2 R19, -RZ, RZ, 0, 0 ;  /* 0x00000000ff137431 */ /* 0x000fe400000001ff */
[----:B------:R-:W-:Y:S01]  /*0860*/  IMAD.MOV.U32 R7, RZ, RZ, RZ ;  /* 0x000000ffff077224 */ /* 0x000fe200078e00ff */
[----:B------:R-:W-:Y:S01]  /*0870*/  UMOV UR7, URZ ;  /* 0x000000ff00077c82 */ /* 0x000fe20008000000 */
[----:B--2---:R-:W-:-:S05]  /*0880*/  IMAD.WIDE.U32 R8, R9, UR14, R14 ;  /* 0x0000000e09087c25 */ /* 0x004fca000f8e000e */
[----:B------:R-:W-:Y:S02]  /*0890*/  IADD3 R3, PT, PT, R9, UR6, RZ ;  /* 0x0000000609037c10 */ /* 0x000fe4000fffe0ff */
[----:B-1----:R-:W-:-:S04]  /*08a0*/  LEA R4, P0, R8, UR16, 0x2 ;  /* 0x0000001008047c11 */ /* 0x002fc8000f8010ff */
[----:B------:R-:W-:Y:S01]  /*08b0*/  LEA.HI.X R5, R8, UR17, R3, 0x2, P0 ;  /* 0x0000001108057c11 */ /* 0x000fe200080f1403 */
[----:B---3--:R-:W-:-:S04]  /*08c0*/  IMAD.WIDE.U32 R8, R14, UR14, R16 ;  /* 0x0000000e0e087c25 */ /* 0x008fc8000f8e0010 */
[----:B----4-:R-:W-:Y:S01]  /*08d0*/  IMAD.WIDE.U32 R14, R16, UR14, R6 ;  /* 0x0000000e100e7c25 */ /* 0x010fe2000f8e0006 */
[----:B------:R-:W-:Y:S01]  /*08e0*/  LEA R16, P0, R8, UR16, 0x2 ;  /* 0x0000001008107c11 */ /* 0x000fe2000f8010ff */
[----:B------:R-:W2:Y:S02]  /*08f0*/  LDG.E R5, desc[UR12][R4.64] ;  /* 0x0000000c04057981 */ /* 0x000ea4000c1e1900 */
[----:B------:R-:W-:Y:S01]  /*0900*/  VIADD R9, R9, UR6 ;  /* 0x0000000609097c36 */ /* 0x000fe20008000000 */
[----:B0-----:R-:W-:Y:S01]  /*0910*/  LEA R10, P1, R14, UR16, 0x2 ;  /* 0x000000100e0a7c11 */ /* 0x001fe2000f8210ff */
[----:B------:R-:W-:Y:S02]  /*0920*/  VIADD R3, R15, UR7 ;  /* 0x000000070f037c36 */ /* 0x000fe40008000000 */
[----:B-----5:R-:W-:Y:S01]  /*0930*/  IMAD.WIDE.U32 R6, R6, UR14, R18 ;  /* 0x0000000e06067c25 */ /* 0x020fe2000f8e0012 */
[----:B------:R-:W-:Y:S02]  /*0940*/  LEA.HI.X R17, R8, UR17, R9, 0x2, P0 ;  /* 0x0000001108117c11 */ /* 0x000fe400080f1409 */
[----:B------:R-:W-:-:S02]  /*0950*/  LEA.HI.X R11, R14, UR17, R3, 0x2, P1 ;  /* 0x000000110e0b7c11 */ /* 0x000fc400088f1403 */
[----:B------:R-:W-:Y:S02]  /*0960*/  IADD3 R3, PT, PT, R7, UR6, RZ ;  /* 0x0000000607037c10 */ /* 0x000fe4000fffe0ff */
[C---:B------:R-:W-:Y:S01]  /*0970*/  LEA R8, P0, R6.reuse, UR16, 0x2 ;  /* 0x0000001006087c11 */ /* 0x040fe2000f8010ff */
[----:B------:R-:W3:Y:S03]  /*0980*/  LDG.E R17, desc[UR12][R16.64] ;  /* 0x0000000c10117981 */ /* 0x000ee6000c1e1900 */
[----:B------:R-:W-:Y:S01]  /*0990*/  LEA.HI.X R9, R6, UR17, R3, 0x2, P0 ;  /* 0x0000001106097c11 */ /* 0x000fe200080f1403 */
[----:B------:R-:W4:Y:S05]  /*09a0*/  LDG.E R11, desc[UR12][R10.64] ;  /* 0x0000000c0a0b7981 */ /* 0x000f2a000c1e1900 */
[----:B------:R-:W5:Y:S01]  /*09b0*/  LDG.E R9, desc[UR12][R8.64] ;  /* 0x0000000c08097981 */ /* 0x000f62000c1e1900 */
[----:B------:R-:W-:-:S04]  /*09c0*/  UIADD3 UR4, UP1, UPT, UR4, 0x4, URZ ;  /* 0x0000000404047890 */ /* 0x000fc8000ff3e0ff */
[----:B------:R-:W-:Y:S01]  /*09d0*/  UIADD3.X UR5, UPT, UPT, URZ, UR5, URZ, UP1, !UPT ;  /* 0x00000005ff057290 */ /* 0x000fe20008ffe4ff */
[----:B--2---:R-:W-:-:S04]  /*09e0*/  FADD R0, R0, R5 ;  /* 0x0000000500007221 */ /* 0x004fc80000000000 */
[----:B---3--:R-:W-:-:S04]  /*09f0*/  FADD R0, R0, R17 ;  /* 0x0000001100007221 */ /* 0x008fc80000000000 */
[----:B----4-:R-:W-:-:S04]  /*0a00*/  FADD R0, R0, R11 ;  /* 0x0000000b00007221 */ /* 0x010fc80000000000 */
[----:B-----5:R-:W-:-:S07]  /*0a10*/  FADD R0, R0, R9 ;  /* 0x0000000900007221 */ /* 0x020fce0000000000 */
.L_x_3:
[----:B------:R-:W-:Y:S05]  /*0a20*/  BRA.U !UP0, `(.L_x_0) ;  /* 0x0000000108b87547 */ /* 0x000fea000b800000 */
[----:B------:R-:W-:Y:S02]  /*0a30*/  UISETP.NE.U32.AND UP1, UPT, UR8, 0x1, UPT ;  /* 0x000000010800788c */ /* 0x000fe4000bf25070 */
[----:B------:R-:W-:Y:S02]  /*0a40*/  ULOP3.LUT UR6, UR10, 0x1, URZ, 0xc0, !UPT ;  /* 0x000000010a067892 */ /* 0x000fe4000f8ec0ff */
[----:B------:R-:W-:Y:S02]  /*0a50*/  UISETP.NE.AND.EX UP1, UPT, URZ, URZ, UPT, UP1 ;  /* 0x000000ffff00728c */ /* 0x000fe4000bf25310 */
[----:B------:R-:W-:-:S04]  /*0a60*/  UISETP.NE.U32.AND UP0, UPT, UR6, 0x1, UPT ;  /* 0x000000010600788c */ /* 0x000fc8000bf05070 */
[----:B------:R-:W-:-:S03]  /*0a70*/  UISETP.NE.U32.AND.EX UP0, UPT, URZ, URZ, UPT, UP0 ;  /* 0x000000ffff00728c */ /* 0x000fc6000bf05100 */
[----:B------:R-:W-:Y:S08]  /*0a80*/  BRA.U !UP1, `(.L_x_4) ;  /* 0x0000000109647547 */ /* 0x000ff0000b800000 */
[----:B------:R-:W0:Y:S01]  /*0a90*/  LDC.64 R4, c[0x0][0x398] ;  /* 0x0000e600ff047b82 */ /* 0x000e220000000a00 */
[----:B------:R-:W1:Y:S01]  /*0aa0*/  LDCU.64 UR8, c[0x0][0x388] ;  /* 0x00007100ff0877ac */ /* 0x000e620008000a00 */
[----:B0-----:R-:W-:-:S04]  /*0ab0*/  IADD3 R4, P0, P1, R4, UR4, R12 ;  /* 0x0000000404047c10 */ /* 0x001fc8000f91e00c */
[----:B------:R-:W-:-:S05]  /*0ac0*/  IADD3.X R5, PT, PT, R5, UR5, R2, P0, P1 ;  /* 0x0000000505057c10 */ /* 0x000fca00087e2402 */
[----:B------:R-:W2:Y:S04]  /*0ad0*/  LDG.E.U8 R6, desc[UR12][R4.64+0x1] ;  /* 0x0000010c04067981 */ /* 0x000ea8000c1e1100 */
[----:B------:R-:W2:Y:S04]  /*0ae0*/  LDG.E.U8 R9, desc[UR12][R4.64] ;  /* 0x0000000c04097981 */ /* 0x000ea8000c1e1100 */
[----:B------:R-:W3:Y:S01]  /*0af0*/  LDG.E.U8 R10, desc[UR12][R4.64+0x2] ;  /* 0x0000020c040a7981 */ /* 0x000ee2000c1e1100 */
[----:B------:R-:W-:Y:S01]  /*0b00*/  IMAD.MOV.U32 R7, RZ, RZ, RZ ;  /* 0x000000ffff077224 */ /* 0x000fe200078e00ff */
[----:B------:R-:W-:Y:S01]  /*0b10*/  UMOV UR6, URZ ;  /* 0x000000ff00067c82 */ /* 0x000fe20008000000 */
[----:B------:R-:W-:Y:S01]  /*0b20*/  IMAD.MOV.U32 R11, RZ, RZ, RZ ;  /* 0x000000ffff0b7224 */ /* 0x000fe200078e00ff */
[----:B------:R-:W-:Y:S01]  /*0b30*/  UMOV UR7, URZ ;  /* 0x000000ff00077c82 */ /* 0x000fe20008000000 */
[----:B--2---:R-:W-:-:S04]  /*0b40*/  IMAD.WIDE.U32 R8, R9, UR14, R6 ;  /* 0x0000000e09087c25 */ /* 0x004fc8000f8e0006 */
[----:B---3--:R-:W-:Y:S01]  /*0b50*/  IMAD.WIDE.U32 R10, R6, UR14, R10 ;  /* 0x0000000e060a7c25 */ /* 0x008fe2000f8e000a */
[----:B------:R-:W-:Y:S02]  /*0b60*/  IADD3 R3, PT, PT, R9, UR6, RZ ;  /* 0x0000000609037c10 */ /* 0x000fe4000fffe0ff */
[----:B-1----:R-:W-:Y:S01]  /*0b70*/  LEA R6, P0, R8, UR8, 0x2 ;  /* 0x0000000808067c11 */ /* 0x002fe2000f8010ff */
[----:B------:R-:W-:Y:S01]  /*0b80*/  VIADD R9, R11, UR7 ;  /* 0x000000070b097c36 */ /* 0x000fe20008000000 */
[----:B------:R-:W-:Y:S02]  /*0b90*/  LEA R4, P1, R10, UR8, 0x2 ;  /* 0x000000080a047c11 */ /* 0x000fe4000f8210ff */
[----:B------:R-:W-:Y:S02]  /*0ba0*/  LEA.HI.X R7, R8, UR9, R3, 0x2, P0 ;  /* 0x0000000908077c11 */ /* 0x000fe400080f1403 */
[----:B------:R-:W-:-:S04]  /*0bb0*/  LEA.HI.X R5, R10, UR9, R9, 0x2, P1 ;  /* 0x000000090a057c11 */ /* 0x000fc800088f1409 */
[----:B------:R-:W2:Y:S04]  /*0bc0*/  LDG.E R7, desc[UR12][R6.64] ;  /* 0x0000000c06077981 */ /* 0x000ea8000c1e1900 */
[----:B------:R-:W3:Y:S01]  /*0bd0*/  LDG.E R5, desc[UR12][R4.64] ;  /* 0x0000000c04057981 */ /* 0x000ee2000c1e1900 */
[----:B------:R-:W-:-:S04]  /*0be0*/  UIADD3 UR4, UP1, UPT, UR4, 0x2, URZ ;  /* 0x0000000204047890 */ /* 0x000fc8000ff3e0ff */
[----:B------:R-:W-:Y:S01]  /*0bf0*/  UIADD3.X UR5, UPT, UPT, URZ, UR5, URZ, UP1, !UPT ;  /* 0x00000005ff057290 */ /* 0x000fe20008ffe4ff */
[----:B--2---:R-:W-:-:S04]  /*0c00*/  FADD R0, R0, R7 ;  /* 0x0000000700007221 */ /* 0x004fc80000000000 */
[----:B---3--:R-:W-:-:S07]  /*0c10*/  FADD R0, R0, R5 ;  /* 0x0000000500007221 */ /* 0x008fce0000000000 */
.L_x_4:
[----:B------:R-:W-:Y:S05]  /*0c20*/  BRA.U UP0, `(.L_x_0) ;  /* 0x0000000100387547 */ /* 0x000fea000b800000 */
[----:B------:R-:W0:Y:S01]  /*0c30*/  LDC.64 R4, c[0x0][0x398] ;  /* 0x0000e600ff047b82 */ /* 0x000e220000000a00 */
[----:B------:R-:W1:Y:S01]  /*0c40*/  LDCU.64 UR6, c[0x0][0x388] ;  /* 0x00007100ff0677ac */ /* 0x000e620008000a00 */
[----:B0-----:R-:W-:-:S04]  /*0c50*/  IADD3 R4, P0, P1, R4, UR4, R12 ;  /* 0x0000000404047c10 */ /* 0x001fc8000f91e00c */
[----:B------:R-:W-:-:S05]  /*0c60*/  IADD3.X R5, PT, PT, R5, UR5, R2, P0, P1 ;  /* 0x0000000505057c10 */ /* 0x000fca00087e2402 */
[----:B------:R-:W2:Y:S04]  /*0c70*/  LDG.E.U8 R6, desc[UR12][R4.64+0x1] ;  /* 0x0000010c04067981 */ /* 0x000ea8000c1e1100 */
[----:B------:R-:W2:Y:S01]  /*0c80*/  LDG.E.U8 R3, desc[UR12][R4.64] ;  /* 0x0000000c04037981 */ /* 0x000ea2000c1e1100 */
[----:B------:R-:W-:Y:S01]  /*0c90*/  HFMA2 R7, -RZ, RZ, 0, 0 ;  /* 0x00000000ff077431 */ /* 0x000fe200000001ff */
[----:B------:R-:W-:Y:S02]  /*0ca0*/  UMOV UR4, URZ ;  /* 0x000000ff00047c82 */ /* 0x000fe40008000000 */
[----:B--2---:R-:W-:-:S04]  /*0cb0*/  IMAD.WIDE.U32 R6, R3, UR14, R6 ;  /* 0x0000000e03067c25 */ /* 0x004fc8000f8e0006 */
[----:B------:R-:W-:Y:S01]  /*0cc0*/  VIADD R3, R7, UR4 ;  /* 0x0000000407037c36 */ /* 0x000fe20008000000 */
[----:B-1----:R-:W-:-:S04]  /*0cd0*/  LEA R8, P0, R6, UR6, 0x2 ;  /* 0x0000000606087c11 */ /* 0x002fc8000f8010ff */
[----:B------:R-:W-:-:S06]  /*0ce0*/  LEA.HI.X R9, R6, UR7, R3, 0x2, P0 ;  /* 0x0000000706097c11 */ /* 0x000fcc00080f1403 */
[----:B------:R-:W2:Y:S02]  /*0cf0*/  LDG.E R9, desc[UR12][R8.64] ;  /* 0x0000000c08097981 */ /* 0x000ea4000c1e1900 */
[----:B--2---:R-:W-:-:S07]  /*0d00*/  FADD R0, R0, R9 ;  /* 0x0000000900007221 */ /* 0x004fce0000000000 */
.L_x_0:
[----:B------:R-:W0:Y:S01]  /*0d10*/  LDC.64 R6, c[0x0][0x398] ;  /* 0x0000e600ff067b82 */ /* 0x000e220000000a00 */
[----:B------:R-:W1:Y:S01]  /*0d20*/  LDCU.128 UR8, c[0x0][0x380] ;  /* 0x00007000ff0877ac */ /* 0x000e620008000c00 */
[C---:B0-----:R-:W-:Y:S02]  /*0d30*/  IADD3 R4, P0, P1, R12.reuse, UR14, R6 ;  /* 0x0000000e0c047c10 */ /* 0x041fe4000f91e006 */
[----:B------:R-:W-:Y:S02]  /*0d40*/  IADD3 R12, P2, PT, R12, R6, RZ ;  /* 0x000000060c0c7210 */ /* 0x000fe40007f5e0ff */
[CC--:B------:R-:W-:Y:S02]  /*0d50*/  IADD3.X R5, PT, PT, R2.reuse, R7.reuse, RZ, P0, P1 ;  /* 0x0000000702057210 */ /* 0x0c0fe400007e24ff */
[----:B------:R-:W-:-:S04]  /*0d60*/  IADD3.X R13, PT, PT, R2, R7, RZ, P2, !PT ;  /* 0x00000007020d7210 */ /* 0x000fc800017fe4ff */
[----:B------:R-:W2:Y:S04]  /*0d70*/  LDG.E.U8 R5, desc[UR12][R4.64+-0x1] ;  /* 0xffffff0c04057981 */ /* 0x000ea8000c1e1100 */
[----:B------:R-:W2:Y:S01]  /*0d80*/  LDG.E.U8 R2, desc[UR12][R12.64] ;  /* 0x0000000c0c027981 */ /* 0x000ea2000c1e1100 */
[----:B------:R-:W-:Y:S01]  /*0d90*/  IMAD.MOV.U32 R3, RZ, RZ, RZ ;  /* 0x000000ffff037224 */ /* 0x000fe200078e00ff */
[----:B------:R-:W-:Y:S01]  /*0da0*/  UMOV UR4, URZ ;  /* 0x000000ff00047c82 */ /* 0x000fe20008000000 */
[----:B--2---:R-:W-:-:S03]  /*0db0*/  IMAD.WIDE.U32 R2, R5, UR14, R2 ;  /* 0x0000000e05027c25 */ /* 0x004fc6000f8e0002 */
[----:B-1----:R-:W-:Y:S02]  /*0dc0*/  LEA R6, P0, R2, UR10, 0x2 ;  /* 0x0000000a02067c11 */ /* 0x002fe4000f8010ff */
[----:B------:R-:W-:-:S04]  /*0dd0*/  IADD3 R3, PT, PT, R3, UR4, RZ ;  /* 0x0000000403037c10 */ /* 0x000fc8000fffe0ff */
[----:B------:R-:W-:-:S06]  /*0de0*/  LEA.HI.X R7, R2, UR11, R3, 0x2, P0 ;  /* 0x0000000b02077c11 */ /* 0x000fcc00080f1403 */
[----:B------:R-:W2:Y:S01]  /*0df0*/  LDG.E R7, desc[UR12][R6.64] ;  /* 0x0000000c06077981 */ /* 0x000ea2000c1e1900 */
[----:B------:R-:W-:-:S04]  /*0e00*/  LEA R2, P0, R28, UR8, 0x2 ;  /* 0x000000081c027c11 */ /* 0x000fc8000f8010ff */
[----:B------:R-:W-:Y:S01]  /*0e10*/  LEA.HI.X R3, R28, UR9, R29, 0x2, P0 ;  /* 0x000000091c037c11 */ /* 0x000fe200080f141d */
[----:B--2---:R-:W-:-:S05]  /*0e20*/  FADD R5, R7, R0 ;  /* 0x0000000007057221 */ /* 0x004fca0000000000 */
[----:B------:R-:W-:Y:S01]  /*0e30*/  STG.E desc[UR12][R2.64], R5 ;  /* 0x0000000502007986 */ /* 0x000fe2000c10190c */
[----:B------:R-:W-:Y:S05]  /*0e40*/  EXIT ;  /* 0x000000000000794d */ /* 0x000fea0003800000 */
.L_x_5:
[----:B------:R-:W-:-:S00]  /*0e50*/  BRA `(.L_x_5) ;  /* 0xfffffffc00fc7947 */ /* 0x000fc0000383ffff */
[----:B------:R-:W-:-:S00]  /*0e60*/  NOP ;  /* 0x0000000000007918 */ /* 0x000fc00000000000 */
        /* <DEDUP_REMOVED lines=9> */
.L_x_6:


//--------------------- .nv.shared.reserved.0     --------------------------
	.section	.nv.shared.reserved.0,"aw",@nobits
	.weak		__nv_reservedSMEM_offset_0_alias
	.size		__nv_reservedSMEM_offset_0_alias, 0, 64
	.other		__nv_reservedSMEM_offset_0_alias,@"STO_CUDA_RESERVED_SHARED STV_DEFAULT"
__nv_reservedSMEM_offset_0_alias:
	.zero		0
	.zero		64


//--------------------- .nv.constant0._Z3tspPfPKfhPKhm --------------------------
	.section	.nv.constant0._Z3tspPfPKfhPKhm,"a",@progbits
	.sectionflags	@""
	.align	4
.nv.constant0._Z3tspPfPKfhPKhm:
	.zero		936


//--------------------- SYMBOLS --------------------------

	.type		.nv.reservedSmem.offset0,@object
	.size		.nv.reservedSmem.offset0,0x4
